//
// Generated by NVIDIA NVVM Compiler
//
// Compiler Build ID: CL-36424714
// Cuda compilation tools, release 13.0, V13.0.88
// Based on NVVM 20.0.0
//

.version 9.0
.target sm_100
.address_size 64

	// .globl	_Z22nvortex_2d_nograds_gpuiPKfS0_S0_S0_iS0_S0_S0_PfS1_
// _ZZ22nvortex_2d_nograds_gpuiPKfS0_S0_S0_iS0_S0_S0_PfS1_E4s_sx has been demoted
// _ZZ22nvortex_2d_nograds_gpuiPKfS0_S0_S0_iS0_S0_S0_PfS1_E4s_sy has been demoted
// _ZZ22nvortex_2d_nograds_gpuiPKfS0_S0_S0_iS0_S0_S0_PfS1_E4s_ss has been demoted
// _ZZ22nvortex_2d_nograds_gpuiPKfS0_S0_S0_iS0_S0_S0_PfS1_E4s_sr has been demoted

.visible .entry _Z22nvortex_2d_nograds_gpuiPKfS0_S0_S0_iS0_S0_S0_PfS1_(
	.param .u32 _Z22nvortex_2d_nograds_gpuiPKfS0_S0_S0_iS0_S0_S0_PfS1__param_0,
	.param .u64 .ptr .align 1 _Z22nvortex_2d_nograds_gpuiPKfS0_S0_S0_iS0_S0_S0_PfS1__param_1,
	.param .u64 .ptr .align 1 _Z22nvortex_2d_nograds_gpuiPKfS0_S0_S0_iS0_S0_S0_PfS1__param_2,
	.param .u64 .ptr .align 1 _Z22nvortex_2d_nograds_gpuiPKfS0_S0_S0_iS0_S0_S0_PfS1__param_3,
	.param .u64 .ptr .align 1 _Z22nvortex_2d_nograds_gpuiPKfS0_S0_S0_iS0_S0_S0_PfS1__param_4,
	.param .u32 _Z22nvortex_2d_nograds_gpuiPKfS0_S0_S0_iS0_S0_S0_PfS1__param_5,
	.param .u64 .ptr .align 1 _Z22nvortex_2d_nograds_gpuiPKfS0_S0_S0_iS0_S0_S0_PfS1__param_6,
	.param .u64 .ptr .align 1 _Z22nvortex_2d_nograds_gpuiPKfS0_S0_S0_iS0_S0_S0_PfS1__param_7,
	.param .u64 .ptr .align 1 _Z22nvortex_2d_nograds_gpuiPKfS0_S0_S0_iS0_S0_S0_PfS1__param_8,
	.param .u64 .ptr .align 1 _Z22nvortex_2d_nograds_gpuiPKfS0_S0_S0_iS0_S0_S0_PfS1__param_9,
	.param .u64 .ptr .align 1 _Z22nvortex_2d_nograds_gpuiPKfS0_S0_S0_iS0_S0_S0_PfS1__param_10
)
{
	.reg .pred 	%p<4>;
	.reg .b32 	%r<41>;
	.reg .b32 	%f<137>;
	.reg .b64 	%rd<40>;
	// demoted variable
	.shared .align 4 .b8 _ZZ22nvortex_2d_nograds_gpuiPKfS0_S0_S0_iS0_S0_S0_PfS1_E4s_sx[512];
	// demoted variable
	.shared .align 4 .b8 _ZZ22nvortex_2d_nograds_gpuiPKfS0_S0_S0_iS0_S0_S0_PfS1_E4s_sy[512];
	// demoted variable
	.shared .align 4 .b8 _ZZ22nvortex_2d_nograds_gpuiPKfS0_S0_S0_iS0_S0_S0_PfS1_E4s_ss[512];
	// demoted variable
	.shared .align 4 .b8 _ZZ22nvortex_2d_nograds_gpuiPKfS0_S0_S0_iS0_S0_S0_PfS1_E4s_sr[512];
	ld.param.u32 	%r10, [_Z22nvortex_2d_nograds_gpuiPKfS0_S0_S0_iS0_S0_S0_PfS1__param_0];
	ld.param.u32 	%r11, [_Z22nvortex_2d_nograds_gpuiPKfS0_S0_S0_iS0_S0_S0_PfS1__param_5];
	mov.u32 	%r12, %ctaid.x;
	shl.b32 	%r13, %r12, 7;
	mov.u32 	%r1, %tid.x;
	add.s32 	%r14, %r13, %r1;
	add.s32 	%r2, %r14, %r11;
	setp.lt.s32 	%p1, %r10, 128;
	mov.f32 	%f134, 0f00000000;
	mov.f32 	%f133, %f134;
	@%p1 bra 	$L__BB0_5;
	ld.param.u64 	%rd37, [_Z22nvortex_2d_nograds_gpuiPKfS0_S0_S0_iS0_S0_S0_PfS1__param_8];
	ld.param.u64 	%rd36, [_Z22nvortex_2d_nograds_gpuiPKfS0_S0_S0_iS0_S0_S0_PfS1__param_7];
	ld.param.u64 	%rd35, [_Z22nvortex_2d_nograds_gpuiPKfS0_S0_S0_iS0_S0_S0_PfS1__param_6];
	ld.param.u64 	%rd34, [_Z22nvortex_2d_nograds_gpuiPKfS0_S0_S0_iS0_S0_S0_PfS1__param_4];
	ld.param.u64 	%rd33, [_Z22nvortex_2d_nograds_gpuiPKfS0_S0_S0_iS0_S0_S0_PfS1__param_3];
	ld.param.u64 	%rd31, [_Z22nvortex_2d_nograds_gpuiPKfS0_S0_S0_iS0_S0_S0_PfS1__param_1];
	cvta.to.global.u64 	%rd16, %rd35;
	cvta.to.global.u64 	%rd17, %rd36;
	cvta.to.global.u64 	%rd18, %rd37;
	mul.wide.s32 	%rd19, %r2, 4;
	add.s64 	%rd1, %rd16, %rd19;
	add.s64 	%rd2, %rd17, %rd19;
	add.s64 	%rd3, %rd18, %rd19;
	shr.s32 	%r16, %r10, 31;
	shr.u32 	%r17, %r16, 25;
	add.s32 	%r18, %r10, %r17;
	shr.s32 	%r3, %r18, 7;
	cvta.to.global.u64 	%rd4, %rd31;
	cvta.to.global.u64 	%rd5, %rd33;
	cvta.to.global.u64 	%rd6, %rd34;
	mov.f32 	%f133, 0f00000000;
	mov.b32 	%r38, 0;
	shl.b32 	%r23, %r1, 2;
	mov.f32 	%f134, %f133;
$L__BB0_2:
	ld.param.u64 	%rd32, [_Z22nvortex_2d_nograds_gpuiPKfS0_S0_S0_iS0_S0_S0_PfS1__param_2];
	shl.b32 	%r21, %r38, 7;
	add.s32 	%r22, %r21, %r1;
	mul.wide.s32 	%rd20, %r22, 4;
	add.s64 	%rd21, %rd4, %rd20;
	ld.global.f32 	%f14, [%rd21];
	mov.u32 	%r24, _ZZ22nvortex_2d_nograds_gpuiPKfS0_S0_S0_iS0_S0_S0_PfS1_E4s_sx;
	add.s32 	%r25, %r24, %r23;
	st.shared.f32 	[%r25], %f14;
	cvta.to.global.u64 	%rd22, %rd32;
	add.s64 	%rd23, %rd22, %rd20;
	ld.global.f32 	%f15, [%rd23];
	mov.u32 	%r26, _ZZ22nvortex_2d_nograds_gpuiPKfS0_S0_S0_iS0_S0_S0_PfS1_E4s_sy;
	add.s32 	%r27, %r26, %r23;
	st.shared.f32 	[%r27], %f15;
	add.s64 	%rd24, %rd5, %rd20;
	ld.global.f32 	%f16, [%rd24];
	mov.u32 	%r28, _ZZ22nvortex_2d_nograds_gpuiPKfS0_S0_S0_iS0_S0_S0_PfS1_E4s_ss;
	add.s32 	%r29, %r28, %r23;
	st.shared.f32 	[%r29], %f16;
	add.s64 	%rd25, %rd6, %rd20;
	ld.global.f32 	%f17, [%rd25];
	mov.u32 	%r30, _ZZ22nvortex_2d_nograds_gpuiPKfS0_S0_S0_iS0_S0_S0_PfS1_E4s_sr;
	add.s32 	%r31, %r30, %r23;
	st.shared.f32 	[%r31], %f17;
	bar.sync 	0;
	ld.global.f32 	%f3, [%rd1];
	ld.global.f32 	%f4, [%rd2];
	ld.global.f32 	%f18, [%rd3];
	add.s32 	%r39, %r28, 16;
	mul.f32 	%f5, %f18, %f18;
	mov.b32 	%r40, 16;
$L__BB0_3:
	mov.u32 	%r32, _ZZ22nvortex_2d_nograds_gpuiPKfS0_S0_S0_iS0_S0_S0_PfS1_E4s_sx;
	add.s32 	%r33, %r32, %r40;
	ld.shared.f32 	%f19, [%r33+-16];
	sub.f32 	%f20, %f19, %f3;
	mov.u32 	%r34, _ZZ22nvortex_2d_nograds_gpuiPKfS0_S0_S0_iS0_S0_S0_PfS1_E4s_sy;
	add.s32 	%r35, %r34, %r40;
	ld.shared.f32 	%f21, [%r35+-16];
	sub.f32 	%f22, %f21, %f4;
	mul.f32 	%f23, %f22, %f22;
	fma.rn.f32 	%f24, %f20, %f20, %f23;
	mov.u32 	%r36, _ZZ22nvortex_2d_nograds_gpuiPKfS0_S0_S0_iS0_S0_S0_PfS1_E4s_sr;
	add.s32 	%r37, %r36, %r40;
	ld.shared.f32 	%f25, [%r37+-16];
	fma.rn.f32 	%f26, %f25, %f25, %f24;
	add.f32 	%f27, %f5, %f26;
	ld.shared.f32 	%f28, [%r39+-16];
	div.rn.f32 	%f29, %f28, %f27;
	fma.rn.f32 	%f30, %f22, %f29, %f134;
	mul.f32 	%f31, %f20, %f29;
	sub.f32 	%f32, %f133, %f31;
	ld.shared.f32 	%f33, [%r33+-12];
	sub.f32 	%f34, %f33, %f3;
	ld.shared.f32 	%f35, [%r35+-12];
	sub.f32 	%f36, %f35, %f4;
	mul.f32 	%f37, %f36, %f36;
	fma.rn.f32 	%f38, %f34, %f34, %f37;
	ld.shared.f32 	%f39, [%r37+-12];
	fma.rn.f32 	%f40, %f39, %f39, %f38;
	add.f32 	%f41, %f5, %f40;
	ld.shared.f32 	%f42, [%r39+-12];
	div.rn.f32 	%f43, %f42, %f41;
	fma.rn.f32 	%f44, %f36, %f43, %f30;
	mul.f32 	%f45, %f34, %f43;
	sub.f32 	%f46, %f32, %f45;
	ld.shared.f32 	%f47, [%r33+-8];
	sub.f32 	%f48, %f47, %f3;
	ld.shared.f32 	%f49, [%r35+-8];
	sub.f32 	%f50, %f49, %f4;
	mul.f32 	%f51, %f50, %f50;
	fma.rn.f32 	%f52, %f48, %f48, %f51;
	ld.shared.f32 	%f53, [%r37+-8];
	fma.rn.f32 	%f54, %f53, %f53, %f52;
	add.f32 	%f55, %f5, %f54;
	ld.shared.f32 	%f56, [%r39+-8];
	div.rn.f32 	%f57, %f56, %f55;
	fma.rn.f32 	%f58, %f50, %f57, %f44;
	mul.f32 	%f59, %f48, %f57;
	sub.f32 	%f60, %f46, %f59;
	ld.shared.f32 	%f61, [%r33+-4];
	sub.f32 	%f62, %f61, %f3;
	ld.shared.f32 	%f63, [%r35+-4];
	sub.f32 	%f64, %f63, %f4;
	mul.f32 	%f65, %f64, %f64;
	fma.rn.f32 	%f66, %f62, %f62, %f65;
	ld.shared.f32 	%f67, [%r37+-4];
	fma.rn.f32 	%f68, %f67, %f67, %f66;
	add.f32 	%f69, %f5, %f68;
	ld.shared.f32 	%f70, [%r39+-4];
	div.rn.f32 	%f71, %f70, %f69;
	fma.rn.f32 	%f72, %f64, %f71, %f58;
	mul.f32 	%f73, %f62, %f71;
	sub.f32 	%f74, %f60, %f73;
	ld.shared.f32 	%f75, [%r33];
	sub.f32 	%f76, %f75, %f3;
	ld.shared.f32 	%f77, [%r35];
	sub.f32 	%f78, %f77, %f4;
	mul.f32 	%f79, %f78, %f78;
	fma.rn.f32 	%f80, %f76, %f76, %f79;
	ld.shared.f32 	%f81, [%r37];
	fma.rn.f32 	%f82, %f81, %f81, %f80;
	add.f32 	%f83, %f5, %f82;
	ld.shared.f32 	%f84, [%r39];
	div.rn.f32 	%f85, %f84, %f83;
	fma.rn.f32 	%f86, %f78, %f85, %f72;
	mul.f32 	%f87, %f76, %f85;
	sub.f32 	%f88, %f74, %f87;
	ld.shared.f32 	%f89, [%r33+4];
	sub.f32 	%f90, %f89, %f3;
	ld.shared.f32 	%f91, [%r35+4];
	sub.f32 	%f92, %f91, %f4;
	mul.f32 	%f93, %f92, %f92;
	fma.rn.f32 	%f94, %f90, %f90, %f93;
	ld.shared.f32 	%f95, [%r37+4];
	fma.rn.f32 	%f96, %f95, %f95, %f94;
	add.f32 	%f97, %f5, %f96;
	ld.shared.f32 	%f98, [%r39+4];
	div.rn.f32 	%f99, %f98, %f97;
	fma.rn.f32 	%f100, %f92, %f99, %f86;
	mul.f32 	%f101, %f90, %f99;
	sub.f32 	%f102, %f88, %f101;
	ld.shared.f32 	%f103, [%r33+8];
	sub.f32 	%f104, %f103, %f3;
	ld.shared.f32 	%f105, [%r35+8];
	sub.f32 	%f106, %f105, %f4;
	mul.f32 	%f107, %f106, %f106;
	fma.rn.f32 	%f108, %f104, %f104, %f107;
	ld.shared.f32 	%f109, [%r37+8];
	fma.rn.f32 	%f110, %f109, %f109, %f108;
	add.f32 	%f111, %f5, %f110;
	ld.shared.f32 	%f112, [%r39+8];
	div.rn.f32 	%f113, %f112, %f111;
	fma.rn.f32 	%f114, %f106, %f113, %f100;
	mul.f32 	%f115, %f104, %f113;
	sub.f32 	%f116, %f102, %f115;
	ld.shared.f32 	%f117, [%r33+12];
	sub.f32 	%f118, %f117, %f3;
	ld.shared.f32 	%f119, [%r35+12];
	sub.f32 	%f120, %f119, %f4;
	mul.f32 	%f121, %f120, %f120;
	fma.rn.f32 	%f122, %f118, %f118, %f121;
	ld.shared.f32 	%f123, [%r37+12];
	fma.rn.f32 	%f124, %f123, %f123, %f122;
	add.f32 	%f125, %f5, %f124;
	ld.shared.f32 	%f126, [%r39+12];
	div.rn.f32 	%f127, %f126, %f125;
	fma.rn.f32 	%f134, %f120, %f127, %f114;
	mul.f32 	%f128, %f118, %f127;
	sub.f32 	%f133, %f116, %f128;
	add.s32 	%r40, %r40, 32;
	add.s32 	%r39, %r39, 32;
	setp.ne.s32 	%p2, %r40, 528;
	@%p2 bra 	$L__BB0_3;
	bar.sync 	0;
	add.s32 	%r38, %r38, 1;
	setp.ne.s32 	%p3, %r38, %r3;
	@%p3 bra 	$L__BB0_2;
$L__BB0_5:
	ld.param.u64 	%rd39, [_Z22nvortex_2d_nograds_gpuiPKfS0_S0_S0_iS0_S0_S0_PfS1__param_10];
	ld.param.u64 	%rd38, [_Z22nvortex_2d_nograds_gpuiPKfS0_S0_S0_iS0_S0_S0_PfS1__param_9];
	cvta.to.global.u64 	%rd26, %rd38;
	cvta.to.global.u64 	%rd27, %rd39;
	div.rn.f32 	%f129, %f134, 0f40C90FDB;
	mul.wide.s32 	%rd28, %r2, 4;
	add.s64 	%rd29, %rd26, %rd28;
	st.global.f32 	[%rd29], %f129;
	div.rn.f32 	%f130, %f133, 0f40C90FDB;
	add.s64 	%rd30, %rd27, %rd28;
	st.global.f32 	[%rd30], %f130;
	ret;

}


// ===== COMPILED SASS (sm_100) =====

	.target	sm_100

	.elftype	@"ET_EXEC"


//--------------------- .note.nv.tkinfo           --------------------------
	.section	.note.nv.tkinfo,"",@"SHT_NOTE"
	.sectionflags	@"SHF_NOTE_NV_TKINFO"
	.tkinfo
        /*0018*/ 	.word	0x00000002
        /*0030*/ 	.string	""
        /*0030*/ 	.string	"ptxas"
        /*0030*/ 	.string	"Cuda compilation tools, release 13.0, V13.0.88"
        /*0030*/ 	.string	"Build cuda_13.0.r13.0/compiler.36424714_0"
        /*0030*/ 	.string	"-arch sm_100 -m 64 "



//--------------------- .note.nv.cuinfo           --------------------------
	.section	.note.nv.cuinfo,"",@"SHT_NOTE"
	.sectionflags	@"SHF_NOTE_NV_CUINFO"
        /*0018*/ 	.short	0x0002
        /*001a*/ 	.short	0x0064
        /*001c*/ 	.short	0x0082
	.zero		2


//--------------------- .nv.info                  --------------------------
	.section	.nv.info,"",@"SHT_CUDA_INFO"
	.align	4


	//----- nvinfo : EIATTR_REGCOUNT
	.align		4
        /*0000*/ 	.byte	0x04, 0x2f
        /*0002*/ 	.short	(.L_1 - .L_0)
	.align		4
.L_0:
        /*0004*/ 	.word	index@(_Z22nvortex_2d_nograds_gpuiPKfS0_S0_S0_iS0_S0_S0_PfS1_)
        /*0008*/ 	.word	0x00000020


	//----- nvinfo : EIATTR_FRAME_SIZE
	.align		4
.L_1:
        /*000c*/ 	.byte	0x04, 0x11
        /*000e*/ 	.short	(.L_3 - .L_2)
	.align		4
.L_2:
        /*0010*/ 	.word	index@($__internal_0_$__cuda_sm3x_div_rn_noftz_f32_slowpath)
        /*0014*/ 	.word	0x00000000


	//----- nvinfo : EIATTR_FRAME_SIZE
	.align		4
.L_3:
        /*0018*/ 	.byte	0x04, 0x11
        /*001a*/ 	.short	(.L_5 - .L_4)
	.align		4
.L_4:
        /*001c*/ 	.word	index@(_Z22nvortex_2d_nograds_gpuiPKfS0_S0_S0_iS0_S0_S0_PfS1_)
        /*0020*/ 	.word	0x00000000


	//----- nvinfo : EIATTR_MIN_STACK_SIZE
	.align		4
.L_5:
        /*0024*/ 	.byte	0x04, 0x12
        /*0026*/ 	.short	(.L_7 - .L_6)
	.align		4
.L_6:
        /*0028*/ 	.word	index@(_Z22nvortex_2d_nograds_gpuiPKfS0_S0_S0_iS0_S0_S0_PfS1_)
        /*002c*/ 	.word	0x00000000
.L_7:


//--------------------- .nv.compat                --------------------------
	.section	.nv.compat,"",@"SHT_CUDA_COMPAT_INFO"
	.align	4
        /*0000*/ 	.byte	0x02, 0x09, 0x00, 0x00, 0x02, 0x02, 0x01, 0x00, 0x02, 0x05, 0x05, 0x00, 0x03, 0x07, 0x01, 0x01
        /*0010*/ 	.byte	0x02, 0x03, 0x00, 0x00, 0x02, 0x06, 0x01, 0x00, 0x04, 0x0b, 0x08, 0x00, 0x01, 0x00, 0x00, 0x00
        /*0020*/ 	.byte	0x00, 0x00, 0x00, 0x00


//--------------------- .nv.info._Z22nvortex_2d_nograds_gpuiPKfS0_S0_S0_iS0_S0_S0_PfS1_ --------------------------
	.section	.nv.info._Z22nvortex_2d_nograds_gpuiPKfS0_S0_S0_iS0_S0_S0_PfS1_,"",@"SHT_CUDA_INFO"
	.sectionflags	@""
	.align	4


	//----- nvinfo : EIATTR_CUDA_API_VERSION
	.align		4
        /*0000*/ 	.byte	0x04, 0x37
        /*0002*/ 	.short	(.L_9 - .L_8)
.L_8:
        /*0004*/ 	.word	0x00000082


	//----- nvinfo : EIATTR_KPARAM_INFO
	.align		4
.L_9:
        /*0008*/ 	.byte	0x04, 0x17
        /*000a*/ 	.short	(.L_11 - .L_10)
.L_10:
        /*000c*/ 	.word	0x00000000
        /*0010*/ 	.short	0x000a
        /*0012*/ 	.short	0x0050
        /*0014*/ 	.byte	0x00, 0xf5, 0x21, 0x00


	//----- nvinfo : EIATTR_KPARAM_INFO
	.align		4
.L_11:
        /*0018*/ 	.byte	0x04, 0x17
        /*001a*/ 	.short	(.L_13 - .L_12)
.L_12:
        /*001c*/ 	.word	0x00000000
        /*0020*/ 	.short	0x0009
        /*0022*/ 	.short	0x0048
        /*0024*/ 	.byte	0x00, 0xf5, 0x21, 0x00


	//----- nvinfo : EIATTR_KPARAM_INFO
	.align		4
.L_13:
        /*0028*/ 	.byte	0x04, 0x17
        /*002a*/ 	.short	(.L_15 - .L_14)
.L_14:
        /*002c*/ 	.word	0x00000000
        /*0030*/ 	.short	0x0008
        /*0032*/ 	.short	0x0040
        /*0034*/ 	.byte	0x00, 0xf5, 0x21, 0x00


	//----- nvinfo : EIATTR_KPARAM_INFO
	.align		4
.L_15:
        /*0038*/ 	.byte	0x04, 0x17
        /*003a*/ 	.short	(.L_17 - .L_16)
.L_16:
        /*003c*/ 	.word	0x00000000
        /*0040*/ 	.short	0x0007
        /*0042*/ 	.short	0x0038
        /*0044*/ 	.byte	0x00, 0xf5, 0x21, 0x00


	//----- nvinfo : EIATTR_KPARAM_INFO
	.align		4
.L_17:
        /*0048*/ 	.byte	0x04, 0x17
        /*004a*/ 	.short	(.L_19 - .L_18)
.L_18:
        /*004c*/ 	.word	0x00000000
        /*0050*/ 	.short	0x0006
        /*0052*/ 	.short	0x0030
        /*0054*/ 	.byte	0x00, 0xf5, 0x21, 0x00


	//----- nvinfo : EIATTR_KPARAM_INFO
	.align		4
.L_19:
        /*0058*/ 	.byte	0x04, 0x17
        /*005a*/ 	.short	(.L_21 - .L_20)
.L_20:
        /*005c*/ 	.word	0x00000000
        /*0060*/ 	.short	0x0005
        /*0062*/ 	.short	0x0028
        /*0064*/ 	.byte	0x00, 0xf0, 0x11, 0x00


	//----- nvinfo : EIATTR_KPARAM_INFO
	.align		4
.L_21:
        /*0068*/ 	.byte	0x04, 0x17
        /*006a*/ 	.short	(.L_23 - .L_22)
.L_22:
        /*006c*/ 	.word	0x00000000
        /*0070*/ 	.short	0x0004
        /*0072*/ 	.short	0x0020
        /*0074*/ 	.byte	0x00, 0xf5, 0x21, 0x00


	//----- nvinfo : EIATTR_KPARAM_INFO
	.align		4
.L_23:
        /*0078*/ 	.byte	0x04, 0x17
        /*007a*/ 	.short	(.L_25 - .L_24)
.L_24:
        /*007c*/ 	.word	0x00000000
        /*0080*/ 	.short	0x0003
        /*0082*/ 	.short	0x0018
        /*0084*/ 	.byte	0x00, 0xf5, 0x21, 0x00


	//----- nvinfo : EIATTR_KPARAM_INFO
	.align		4
.L_25:
        /*0088*/ 	.byte	0x04, 0x17
        /*008a*/ 	.short	(.L_27 - .L_26)
.L_26:
        /*008c*/ 	.word	0x00000000
        /*0090*/ 	.short	0x0002
        /*0092*/ 	.short	0x0010
        /*0094*/ 	.byte	0x00, 0xf5, 0x21, 0x00


	//----- nvinfo : EIATTR_KPARAM_INFO
	.align		4
.L_27:
        /*0098*/ 	.byte	0x04, 0x17
        /*009a*/ 	.short	(.L_29 - .L_28)
.L_28:
        /*009c*/ 	.word	0x00000000
        /*00a0*/ 	.short	0x0001
        /*00a2*/ 	.short	0x0008
        /*00a4*/ 	.byte	0x00, 0xf5, 0x21, 0x00


	//----- nvinfo : EIATTR_KPARAM_INFO
	.align		4
.L_29:
        /*00a8*/ 	.byte	0x04, 0x17
        /*00aa*/ 	.short	(.L_31 - .L_30)
.L_30:
        /*00ac*/ 	.word	0x00000000
        /*00b0*/ 	.short	0x0000
        /*00b2*/ 	.short	0x0000
        /*00b4*/ 	.byte	0x00, 0xf0, 0x11, 0x00


	//----- nvinfo : EIATTR_SPARSE_MMA_MASK
	.align		4
.L_31:
        /*00b8*/ 	.byte	0x03, 0x50
        /*00ba*/ 	.short	0x0000


	//----- nvinfo : EIATTR_MAXREG_COUNT
	.align		4
        /*00bc*/ 	.byte	0x03, 0x1b
        /*00be*/ 	.short	0x00ff


	//----- nvinfo : EIATTR_NUM_BARRIERS
	.align		4
        /*00c0*/ 	.byte	0x02, 0x4c
        /*00c2*/ 	.byte	0x01
	.zero		1


	//----- nvinfo : EIATTR_MERCURY_ISA_VERSION
	.align		4
        /*00c4*/ 	.byte	0x03, 0x5f
        /*00c6*/ 	.short	0x0101


	//----- nvinfo : EIATTR_VRC_CTA_INIT_COUNT
	.align		4
        /*00c8*/ 	.byte	0x02, 0x4a
	.zero		1
	.zero		1


	//----- nvinfo : EIATTR_EXIT_INSTR_OFFSETS
	.align		4
        /*00cc*/ 	.byte	0x04, 0x1c
        /*00ce*/ 	.short	(.L_33 - .L_32)


	//   ....[0]....
.L_32:
        /*00d0*/ 	.word	0x00001380


	//----- nvinfo : EIATTR_CRS_STACK_SIZE
	.align		4
.L_33:
        /*00d4*/ 	.byte	0x04, 0x1e
        /*00d6*/ 	.short	(.L_35 - .L_34)
.L_34:
        /*00d8*/ 	.word	0x00000000


	//----- nvinfo : EIATTR_CBANK_PARAM_SIZE
	.align		4
.L_35:
        /*00dc*/ 	.byte	0x03, 0x19
        /*00de*/ 	.short	0x0058


	//----- nvinfo : EIATTR_PARAM_CBANK
	.align		4
        /*00e0*/ 	.byte	0x04, 0x0a
        /*00e2*/ 	.short	(.L_37 - .L_36)
	.align		4
.L_36:
        /*00e4*/ 	.word	index@(.nv.constant0._Z22nvortex_2d_nograds_gpuiPKfS0_S0_S0_iS0_S0_S0_PfS1_)
        /*00e8*/ 	.short	0x0380
        /*00ea*/ 	.short	0x0058


	//----- nvinfo : EIATTR_SW_WAR
	.align		4
.L_37:
        /*00ec*/ 	.byte	0x04, 0x36
        /*00ee*/ 	.short	(.L_39 - .L_38)
.L_38:
        /*00f0*/ 	.word	0x00000008
.L_39:


//--------------------- .nv.callgraph             --------------------------
	.section	.nv.callgraph,"",@"SHT_CUDA_CALLGRAPH"
	.align	4
	.sectionentsize	8
	.align		4
        /*0000*/ 	.word	0x00000000
	.align		4
        /*0004*/ 	.word	0xffffffff
	.align		4
        /*0008*/ 	.word	0x00000000
	.align		4
        /*000c*/ 	.word	0xfffffffe
	.align		4
        /*0010*/ 	.word	0x00000000
	.align		4
        /*0014*/ 	.word	0xfffffffd
	.align		4
        /*0018*/ 	.word	0x00000000
	.align		4
        /*001c*/ 	.word	0xfffffffc


//--------------------- .text._Z22nvortex_2d_nograds_gpuiPKfS0_S0_S0_iS0_S0_S0_PfS1_ --------------------------
	.section	.text._Z22nvortex_2d_nograds_gpuiPKfS0_S0_S0_iS0_S0_S0_PfS1_,"ax",@progbits
	.align	128
        .global         _Z22nvortex_2d_nograds_gpuiPKfS0_S0_S0_iS0_S0_S0_PfS1_
        .type           _Z22nvortex_2d_nograds_gpuiPKfS0_S0_S0_iS0_S0_S0_PfS1_,@function
        .size           _Z22nvortex_2d_nograds_gpuiPKfS0_S0_S0_iS0_S0_S0_PfS1_,(.L_x_35 - _Z22nvortex_2d_nograds_gpuiPKfS0_S0_S0_iS0_S0_S0_PfS1_)
        .other          _Z22nvortex_2d_nograds_gpuiPKfS0_S0_S0_iS0_S0_S0_PfS1_,@"STO_CUDA_ENTRY STV_DEFAULT"
_Z22nvortex_2d_nograds_gpuiPKfS0_S0_S0_iS0_S0_S0_PfS1_:
.text._Z22nvortex_2d_nograds_gpuiPKfS0_S0_S0_iS0_S0_S0_PfS1_:
[----:B------:R-:W-:Y:S01]  /*0000*/  LDC R1, c[0x0][0x37c] ;  /* 0x0000df00ff017b82 */ /* 0x000fe20000000800 */
[----:B------:R-:W0:Y:S01]  /*0010*/  S2R R4, SR_CTAID.X ;  /* 0x0000000000047919 */ /* 0x000e220000002500 */
[----:B------:R-:W1:Y:S01]  /*0020*/  LDCU UR5, c[0x0][0x380] ;  /* 0x00007000ff0577ac */ /* 0x000e620008000800 */
[----:B------:R-:W-:Y:S01]  /*0030*/  HFMA2 R11, -RZ, RZ, 0, 0 ;  /* 0x00000000ff0b7431 */ /* 0x000fe200000001ff */
[----:B------:R-:W-:Y:S01]  /*0040*/  MOV R8, RZ ;  /* 0x000000ff00087202 */ /* 0x000fe20000000f00 */
[----:B------:R-:W0:Y:S01]  /*0050*/  S2R R3, SR_TID.X ;  /* 0x0000000000037919 */ /* 0x000e220000002100 */
[----:B------:R-:W2:Y:S01]  /*0060*/  LDCU UR4, c[0x0][0x3a8] ;  /* 0x00007500ff0477ac */ /* 0x000ea20008000800 */
[----:B------:R-:W3:Y:S01]  /*0070*/  LDCU.64 UR14, c[0x0][0x358] ;  /* 0x00006b00ff0e77ac */ /* 0x000ee20008000a00 */
[----:B-1----:R-:W-:Y:S01]  /*0080*/  UISETP.GE.AND UP0, UPT, UR5, 0x80, UPT ;  /* 0x000000800500788c */ /* 0x002fe2000bf06270 */
[----:B0-----:R-:W-:-:S04]  /*0090*/  LEA R4, R4, R3, 0x7 ;  /* 0x0000000304047211 */ /* 0x001fc800078e38ff */
[----:B--2---:R-:W-:-:S04]  /*00a0*/  IADD3 R4, PT, PT, R4, UR4, RZ ;  /* 0x0000000404047c10 */ /* 0x004fc8000fffe0ff */
[----:B---3--:R-:W-:Y:S05]  /*00b0*/  BRA.U !UP0, `(.L_x_0) ;  /* 0x00000011081c7547 */ /* 0x008fea000b800000 */
[----:B------:R-:W0:Y:S01]  /*00c0*/  LDC.64 R14, c[0x0][0x3b0] ;  /* 0x0000ec00ff0e7b82 */ /* 0x000e220000000a00 */
[----:B------:R-:W-:Y:S01]  /*00d0*/  USHF.R.S32.HI UR4, URZ, 0x1f, UR5 ;  /* 0x0000001fff047899 */ /* 0x000fe20008011405 */
[----:B------:R-:W-:Y:S02]  /*00e0*/  MOV R8, RZ ;  /* 0x000000ff00087202 */ /* 0x000fe40000000f00 */
[----:B------:R-:W-:Y:S01]  /*00f0*/  MOV R11, RZ ;  /* 0x000000ff000b7202 */ /* 0x000fe20000000f00 */
[----:B------:R-:W-:-:S03]  /*0100*/  ULEA.HI UR4, UR4, UR5, URZ, 0x7 ;  /* 0x0000000504047291 */ /* 0x000fc6000f8f38ff */
[----:B------:R-:W1:Y:S01]  /*0110*/  LDC.64 R16, c[0x0][0x3b8] ;  /* 0x0000ee00ff107b82 */ /* 0x000e620000000a00 */
[----:B------:R-:W-:-:S03]  /*0120*/  USHF.R.S32.HI UR5, URZ, 0x7, UR4 ;  /* 0x00000007ff057899 */ /* 0x000fc60008011404 */
[----:B------:R-:W-:-:S04]  /*0130*/  UMOV UR4, URZ ;  /* 0x000000ff00047c82 */ /* 0x000fc80008000000 */
[----:B------:R-:W2:Y:S01]  /*0140*/  LDC.64 R18, c[0x0][0x3c0] ;  /* 0x0000f000ff127b82 */ /* 0x000ea20000000a00 */
[----:B0-----:R-:W-:-:S04]  /*0150*/  IMAD.WIDE R14, R4, 0x4, R14 ;  /* 0x00000004040e7825 */ /* 0x001fc800078e020e */
[----:B-1----:R-:W-:-:S04]  /*0160*/  IMAD.WIDE R16, R4, 0x4, R16 ;  /* 0x0000000404107825 */ /* 0x002fc800078e0210 */
[----:B--2---:R-:W-:-:S07]  /*0170*/  IMAD.WIDE R18, R4, 0x4, R18 ;  /* 0x0000000404127825 */ /* 0x004fce00078e0212 */
.L_x_18:
[----:B------:R-:W0:Y:S01]  /*0180*/  LDC.64 R12, c[0x0][0x388] ;  /* 0x0000e200ff0c7b82 */ /* 0x000e220000000a00 */
[----:B------:R-:W-:-:S04]  /*0190*/  MOV R0, UR4 ;  /* 0x0000000400007c02 */ /* 0x000fc80008000f00 */
[----:B------:R-:W-:-:S03]  /*01a0*/  LEA R5, R0, R3, 0x7 ;  /* 0x0000000300057211 */ /* 0x000fc600078e38ff */
[----:B------:R-:W1:Y:S08]  /*01b0*/  LDC.64 R20, c[0x0][0x390] ;  /* 0x0000e400ff147b82 */ /* 0x000e700000000a00 */
[----:B------:R-:W2:Y:S08]  /*01c0*/  LDC.64 R22, c[0x0][0x398] ;  /* 0x0000e600ff167b82 */ /* 0x000eb00000000a00 */
[----:B------:R-:W3:Y:S01]  /*01d0*/  LDC.64 R6, c[0x0][0x3a0] ;  /* 0x0000e800ff067b82 */ /* 0x000ee20000000a00 */
[----:B0-----:R-:W-:-:S06]  /*01e0*/  IMAD.WIDE R12, R5, 0x4, R12 ;  /* 0x00000004050c7825 */ /* 0x001fcc00078e020c */
[----:B------:R0:W4:Y:S01]  /*01f0*/  LDG.E R12, desc[UR14][R12.64] ;  /* 0x0000000e0c0c7981 */ /* 0x000122000c1e1900 */
[----:B-1----:R-:W-:-:S06]  /*0200*/  IMAD.WIDE R20, R5, 0x4, R20 ;  /* 0x0000000405147825 */ /* 0x002fcc00078e0214 */
[----:B------:R1:W4:Y:S01]  /*0210*/  LDG.E R20, desc[UR14][R20.64] ;  /* 0x0000000e14147981 */ /* 0x000322000c1e1900 */
[----:B--2---:R-:W-:-:S06]  /*0220*/  IMAD.WIDE R22, R5, 0x4, R22 ;  /* 0x0000000405167825 */ /* 0x004fcc00078e0216 */
[----:B------:R2:W4:Y:S01]  /*0230*/  LDG.E R22, desc[UR14][R22.64] ;  /* 0x0000000e16167981 */ /* 0x000522000c1e1900 */
[----:B---3--:R-:W-:-:S05]  /*0240*/  IMAD.WIDE R6, R5, 0x4, R6 ;  /* 0x0000000405067825 */ /* 0x008fca00078e0206 */
[----:B------:R-:W3:Y:S01]  /*0250*/  LDG.E R0, desc[UR14][R6.64] ;  /* 0x0000000e06007981 */ /* 0x000ee2000c1e1900 */
[----:B------:R-:W0:Y:S01]  /*0260*/  S2UR UR9, SR_CgaCtaId ;  /* 0x00000000000979c3 */ /* 0x000e220000008800 */
[----:B------:R-:W-:Y:S02]  /*0270*/  UMOV UR6, 0x400 ;  /* 0x0000040000067882 */ /* 0x000fe40000000000 */
[----:B------:R-:W-:Y:S02]  /*0280*/  UIADD3 UR7, UPT, UPT, UR6, 0x200, URZ ;  /* 0x0000020006077890 */ /* 0x000fe4000fffe0ff */
[----:B------:R-:W-:Y:S02]  /*0290*/  UIADD3 UR8, UPT, UPT, UR6, 0x400, URZ ;  /* 0x0000040006087890 */ /* 0x000fe4000fffe0ff */
[----:B0-----:R-:W-:Y:S02]  /*02a0*/  ULEA UR10, UR9, UR6, 0x18 ;  /* 0x00000006090a7291 */ /* 0x001fe4000f8ec0ff */
[----:B------:R-:W-:-:S02]  /*02b0*/  UIADD3 UR6, UPT, UPT, UR6, 0x600, URZ ;  /* 0x0000060006067890 */ /* 0x000fc4000fffe0ff */
[----:B------:R-:W-:Y:S02]  /*02c0*/  ULEA UR7, UR9, UR7, 0x18 ;  /* 0x0000000709077291 */ /* 0x000fe4000f8ec0ff */
[----:B------:R-:W-:Y:S02]  /*02d0*/  ULEA UR8, UR9, UR8, 0x18 ;  /* 0x0000000809087291 */ /* 0x000fe4000f8ec0ff */
[----:B------:R-:W-:Y:S01]  /*02e0*/  ULEA UR6, UR9, UR6, 0x18 ;  /* 0x0000000609067291 */ /* 0x000fe2000f8ec0ff */
[C---:B------:R-:W-:Y:S02]  /*02f0*/  LEA R9, R3.reuse, UR10, 0x2 ;  /* 0x0000000a03097c11 */ /* 0x040fe4000f8e10ff */
[C---:B------:R-:W-:Y:S02]  /*0300*/  LEA R13, R3.reuse, UR7, 0x2 ;  /* 0x00000007030d7c11 */ /* 0x040fe4000f8e10ff */
[C---:B-1----:R-:W-:Y:S02]  /*0310*/  LEA R21, R3.reuse, UR8, 0x2 ;  /* 0x0000000803157c11 */ /* 0x042fe4000f8e10ff */
[----:B--2---:R-:W-:Y:S01]  /*0320*/  LEA R23, R3, UR6, 0x2 ;  /* 0x0000000603177c11 */ /* 0x004fe2000f8e10ff */
[----:B----4-:R0:W-:Y:S04]  /*0330*/  STS [R9], R12 ;  /* 0x0000000c09007388 */ /* 0x0101e80000000800 */
[----:B------:R0:W-:Y:S04]  /*0340*/  STS [R13], R20 ;  /* 0x000000140d007388 */ /* 0x0001e80000000800 */
[----:B------:R0:W-:Y:S04]  /*0350*/  STS [R21], R22 ;  /* 0x0000001615007388 */ /* 0x0001e80000000800 */
[----:B---3--:R0:W-:Y:S01]  /*0360*/  STS [R23], R0 ;  /* 0x0000000017007388 */ /* 0x0081e20000000800 */
[----:B------:R-:W-:Y:S06]  /*0370*/  BAR.SYNC.DEFER_BLOCKING 0x0 ;  /* 0x0000000000007b1d */ /* 0x000fec0000010000 */
[----:B------:R-:W2:Y:S04]  /*0380*/  LDG.E R7, desc[UR14][R18.64] ;  /* 0x0000000e12077981 */ /* 0x000ea8000c1e1900 */
[----:B------:R0:W5:Y:S04]  /*0390*/  LDG.E R5, desc[UR14][R14.64] ;  /* 0x0000000e0e057981 */ /* 0x000168000c1e1900 */
[----:B------:R0:W5:Y:S01]  /*03a0*/  LDG.E R6, desc[UR14][R16.64] ;  /* 0x0000000e10067981 */ /* 0x000162000c1e1900 */
[----:B------:R-:W-:-:S02]  /*03b0*/  UIADD3 UR4, UPT, UPT, UR4, 0x1, URZ ;  /* 0x0000000104047890 */ /* 0x000fc4000fffe0ff */
[----:B------:R-:W-:Y:S02]  /*03c0*/  UIADD3 UR8, UPT, UPT, UR8, 0x10, URZ ;  /* 0x0000001008087890 */ /* 0x000fe4000fffe0ff */
[----:B------:R-:W-:Y:S01]  /*03d0*/  UISETP.NE.AND UP0, UPT, UR4, UR5, UPT ;  /* 0x000000050400728c */ /* 0x000fe2000bf05270 */
[----:B------:R-:W-:Y:S01]  /*03e0*/  UMOV UR12, 0x10 ;  /* 0x00000010000c7882 */ /* 0x000fe20000000000 */
[----:B0-2---:R-:W-:-:S09]  /*03f0*/  FMUL R7, R7, R7 ;  /* 0x0000000707077220 */ /* 0x005fd20000400000 */
.L_x_17:
[----:B------:R-:W0:Y:S01]  /*0400*/  S2UR UR7, SR_CgaCtaId ;  /* 0x00000000000779c3 */ /* 0x000e220000008800 */
[----:B------:R-:W-:Y:S01]  /*0410*/  UMOV UR6, 0x400 ;  /* 0x0000040000067882 */ /* 0x000fe20000000000 */
[----:B------:R-:W-:Y:S01]  /*0420*/  MOV R10, UR12 ;  /* 0x0000000c000a7c02 */ /* 0x000fe20008000f00 */
[----:B------:R-:W-:Y:S01]  /*0430*/  UIADD3 UR9, UPT, UPT, UR6, 0x200, URZ ;  /* 0x0000020006097890 */ /* 0x000fe2000fffe0ff */
[----:B------:R-:W-:Y:S01]  /*0440*/  MOV R2, UR12 ;  /* 0x0000000c00027c02 */ /* 0x000fe20008000f00 */
[----:B------:R-:W-:Y:S01]  /*0450*/  LDS R27, [UR8+-0x10] ;  /* 0xfffff008ff1b7984 */ /* 0x000fe20008000800 */
[----:B------:R-:W-:Y:S01]  /*0460*/  MOV R12, UR12 ;  /* 0x0000000c000c7c02 */ /* 0x000fe20008000f00 */
[----:B------:R-:W-:Y:S01]  /*0470*/  BSSY.RECONVERGENT B0, `(.L_x_1) ;  /* 0x000001d000007945 */ /* 0x000fe20003800200 */
[----:B0-----:R-:W-:Y:S02]  /*0480*/  ULEA UR10, UR7, UR9, 0x18 ;  /* 0x00000009070a7291 */ /* 0x001fe4000f8ec0ff */
[----:B------:R-:W-:-:S02]  /*0490*/  ULEA UR9, UR7, UR6, 0x18 ;  /* 0x0000000607097291 */ /* 0x000fc4000f8ec0ff */
[----:B------:R-:W-:-:S04]  /*04a0*/  UIADD3 UR6, UPT, UPT, UR6, 0x600, URZ ;  /* 0x0000060006067890 */ /* 0x000fc8000fffe0ff */
[----:B------:R-:W-:Y:S01]  /*04b0*/  ULEA UR11, UR7, UR6, 0x18 ;  /* 0x00000006070b7291 */ /* 0x000fe2000f8ec0ff */
[----:B------:R-:W0:Y:S01]  /*04c0*/  LDS R9, [R10+UR10+-0x10] ;  /* 0xfffff00a0a097984 */ /* 0x000e220008000800 */
[----:B------:R-:W-:Y:S02]  /*04d0*/  UIADD3 UR6, UPT, UPT, UR9, UR12, URZ ;  /* 0x0000000c09067290 */ /* 0x000fe4000fffe0ff */
[----:B------:R-:W-:Y:S01]  /*04e0*/  UIADD3 UR7, UPT, UPT, UR10, UR12, URZ ;  /* 0x0000000c0a077290 */ /* 0x000fe2000fffe0ff */
[----:B------:R-:W1:Y:S01]  /*04f0*/  LDS R0, [R2+UR9+-0x10] ;  /* 0xfffff00902007984 */ /* 0x000e620008000800 */
[----:B------:R-:W-:Y:S02]  /*0500*/  UIADD3 UR9, UPT, UPT, UR11, UR12, URZ ;  /* 0x0000000c0b097290 */ /* 0x000fe4000fffe0ff */
[----:B------:R-:W-:Y:S01]  /*0510*/  UIADD3 UR12, UPT, UPT, UR12, 0x20, URZ ;  /* 0x000000200c0c7890 */ /* 0x000fe2000fffe0ff */
[----:B------:R-:W2:Y:S03]  /*0520*/  LDS R13, [R12+UR11+-0x10] ;  /* 0xfffff00b0c0d7984 */ /* 0x000ea60008000800 */
[----:B------:R-:W-:Y:S01]  /*0530*/  UISETP.NE.AND UP1, UPT, UR12, 0x210, UPT ;  /* 0x000002100c00788c */ /* 0x000fe2000bf25270 */
[----:B0----5:R-:W-:Y:S01]  /*0540*/  FADD R26, -R6, R9 ;  /* 0x00000009061a7221 */ /* 0x021fe20000000100 */
[----:B-1----:R-:W-:-:S03]  /*0550*/  FADD R9, -R5, R0 ;  /* 0x0000000005097221 */ /* 0x002fc60000000100 */
[----:B------:R-:W-:-:S04]  /*0560*/  FMUL R0, R26, R26 ;  /* 0x0000001a1a007220 */ /* 0x000fc80000400000 */
[----:B------:R-:W-:-:S04]  /*0570*/  FFMA R0, R9, R9, R0 ;  /* 0x0000000909007223 */ /* 0x000fc80000000000 */
[----:B--2---:R-:W-:-:S04]  /*0580*/  FFMA R0, R13, R13, R0 ;  /* 0x0000000d0d007223 */ /* 0x004fc80000000000 */
[----:B------:R-:W-:-:S04]  /*0590*/  FADD R20, R7, R0 ;  /* 0x0000000007147221 */ /* 0x000fc80000000000 */
[----:B------:R-:W0:Y:S08]  /*05a0*/  MUFU.RCP R0, R20 ;  /* 0x0000001400007308 */ /* 0x000e300000001000 */
[----:B------:R-:W1:Y:S01]  /*05b0*/  FCHK P0, R27, R20 ;  /* 0x000000141b007302 */ /* 0x000e620000000000 */
[----:B0-----:R-:W-:-:S04]  /*05c0*/  FFMA R13, -R20, R0, 1 ;  /* 0x3f800000140d7423 */ /* 0x001fc80000000100 */
[----:B------:R-:W-:-:S04]  /*05d0*/  FFMA R0, R0, R13, R0 ;  /* 0x0000000d00007223 */ /* 0x000fc80000000000 */
[----:B------:R-:W-:-:S04]  /*05e0*/  FFMA R13, R27, R0, RZ ;  /* 0x000000001b0d7223 */ /* 0x000fc800000000ff */
[----:B------:R-:W-:-:S04]  /*05f0*/  FFMA R2, -R20, R13, R27 ;  /* 0x0000000d14027223 */ /* 0x000fc8000000011b */
[----:B------:R-:W-:Y:S01]  /*0600*/  FFMA R0, R0, R2, R13 ;  /* 0x0000000200007223 */ /* 0x000fe2000000000d */
[----:B-1----:R-:W-:Y:S06]  /*0610*/  @!P0 BRA `(.L_x_2) ;  /* 0x0000000000088947 */ /* 0x002fec0003800000 */
[----:B------:R-:W-:-:S07]  /*0620*/  MOV R2, 0x640 ;  /* 0x0000064000027802 */ /* 0x000fce0000000f00 */
[----:B------:R-:W-:Y:S05]  /*0630*/  CALL.REL.NOINC `($__internal_0_$__cuda_sm3x_div_rn_noftz_f32_slowpath) ;  /* 0x0000000c00547944 */ /* 0x000fea0003c00000 */
.L_x_2:
[----:B------:R-:W-:Y:S05]  /*0640*/  BSYNC.RECONVERGENT B0 ;  /* 0x0000000000007941 */ /* 0x000fea0003800200 */
.L_x_1:
[----:B------:R-:W0:Y:S01]  /*0650*/  LDS R13, [UR7+-0xc] ;  /* 0xfffff407ff0d7984 */ /* 0x000e220008000800 */
[----:B------:R-:W-:Y:S01]  /*0660*/  BSSY.RECONVERGENT B0, `(.L_x_3) ;  /* 0x0000016000007945 */ /* 0x000fe20003800200 */
[-C--:B------:R-:W-:Y:S01]  /*0670*/  FFMA R11, R26, R0.reuse, R11 ;  /* 0x000000001a0b7223 */ /* 0x080fe2000000000b */
[----:B------:R-:W-:Y:S01]  /*0680*/  FFMA R9, -R9, R0, R8 ;  /* 0x0000000009097223 */ /* 0x000fe20000000108 */
[----:B------:R-:W1:Y:S04]  /*0690*/  LDS R24, [UR6+-0xc] ;  /* 0xfffff406ff187984 */ /* 0x000e680008000800 */
[----:B------:R-:W2:Y:S04]  /*06a0*/  LDS R2, [UR9+-0xc] ;  /* 0xfffff409ff027984 */ /* 0x000ea80008000800 */
[----:B------:R-:W3:Y:S01]  /*06b0*/  LDS R27, [UR8+-0xc] ;  /* 0xfffff408ff1b7984 */ /* 0x000ee20008000800 */
[----:B0-----:R-:W-:Y:S01]  /*06c0*/  FADD R28, -R6, R13 ;  /* 0x0000000d061c7221 */ /* 0x001fe20000000100 */
[----:B-1----:R-:W-:-:S03]  /*06d0*/  FADD R24, -R5, R24 ;  /* 0x0000001805187221 */ /* 0x002fc60000000100 */
[----:B------:R-:W-:-:S04]  /*06e0*/  FMUL R13, R28, R28 ;  /* 0x0000001c1c0d7220 */ /* 0x000fc80000400000 */
[----:B------:R-:W-:-:S04]  /*06f0*/  FFMA R13, R24, R24, R13 ;  /* 0x00000018180d7223 */ /* 0x000fc8000000000d */
[----:B--2---:R-:W-:-:S04]  /*0700*/  FFMA R2, R2, R2, R13 ;  /* 0x0000000202027223 */ /* 0x004fc8000000000d */
[----:B------:R-:W-:-:S04]  /*0710*/  FADD R20, R7, R2 ;  /* 0x0000000207147221 */ /* 0x000fc80000000000 */
[----:B------:R-:W0:Y:S08]  /*0720*/  MUFU.RCP R2, R20 ;  /* 0x0000001400027308 */ /* 0x000e300000001000 */
[----:B---3--:R-:W1:Y:S01]  /*0730*/  FCHK P0, R27, R20 ;  /* 0x000000141b007302 */ /* 0x008e620000000000 */
        /* <DEDUP_REMOVED lines=8> */
.L_x_4:
[----:B------:R-:W-:Y:S05]  /*07c0*/  BSYNC.RECONVERGENT B0 ;  /* 0x0000000000007941 */ /* 0x000fea0003800200 */
.L_x_3:
        /* <DEDUP_REMOVED lines=23> */
.L_x_6:
[----:B------:R-:W-:Y:S05]  /*0940*/  BSYNC.RECONVERGENT B0 ;  /* 0x0000000000007941 */ /* 0x000fea0003800200 */
.L_x_5:
        /* <DEDUP_REMOVED lines=23> */
.L_x_8:
[----:B------:R-:W-:Y:S05]  /*0ac0*/  BSYNC.RECONVERGENT B0 ;  /* 0x0000000000007941 */ /* 0x000fea0003800200 */
.L_x_7:
[----:B------:R-:W0:Y:S01]  /*0ad0*/  LDS R11, [UR7] ;  /* 0x00000007ff0b7984 */ /* 0x000e220008000800 */
[----:B------:R-:W-:Y:S01]  /*0ae0*/  BSSY.RECONVERGENT B0, `(.L_x_9) ;  /* 0x0000016000007945 */ /* 0x000fe20003800200 */
[-C--:B------:R-:W-:Y:S01]  /*0af0*/  FFMA R8, R8, R0.reuse, R29 ;  /* 0x0000000008087223 */ /* 0x080fe2000000001d */
[----:B------:R-:W-:Y:S01]  /*0b00*/  FFMA R26, -R26, R0, R25 ;  /* 0x000000001a1a7223 */ /* 0x000fe20000000119 */
[----:B------:R-:W1:Y:S04]  /*0b10*/  LDS R2, [UR6] ;  /* 0x00000006ff027984 */ /* 0x000e680008000800 */
[----:B------:R-:W2:Y:S04]  /*0b20*/  LDS R13, [UR9] ;  /* 0x00000009ff0d7984 */ /* 0x000ea80008000800 */
[----:B------:R-:W3:Y:S01]  /*0b30*/  LDS R27, [UR8] ;  /* 0x00000008ff1b7984 */ /* 0x000ee20008000800 */
        /* <DEDUP_REMOVED lines=16> */
.L_x_10:
[----:B------:R-:W-:Y:S05]  /*0c40*/  BSYNC.RECONVERGENT B0 ;  /* 0x0000000000007941 */ /* 0x000fea0003800200 */
.L_x_9:
[----:B------:R-:W0:Y:S01]  /*0c50*/  LDS R13, [UR7+0x4] ;  /* 0x00000407ff0d7984 */ /* 0x000e220008000800 */
[----:B------:R-:W-:Y:S01]  /*0c60*/  BSSY.RECONVERGENT B0, `(.L_x_11) ;  /* 0x0000016000007945 */ /* 0x000fe20003800200 */
[-C--:B------:R-:W-:Y:S01]  /*0c70*/  FFMA R11, R11, R0.reuse, R8 ;  /* 0x000000000b0b7223 */ /* 0x080fe20000000008 */
[----:B------:R-:W-:Y:S01]  /*0c80*/  FFMA R26, -R9, R0, R26 ;  /* 0x00000000091a7223 */ /* 0x000fe2000000011a */
[----:B------:R-:W1:Y:S04]  /*0c90*/  LDS R2, [UR6+0x4] ;  /* 0x00000406ff027984 */ /* 0x000e680008000800 */
[----:B------:R-:W2:Y:S04]  /*0ca0*/  LDS R21, [UR9+0x4] ;  /* 0x00000409ff157984 */ /* 0x000ea80008000800 */
[----:B------:R-:W3:Y:S01]  /*0cb0*/  LDS R27, [UR8+0x4] ;  /* 0x00000408ff1b7984 */ /* 0x000ee20008000800 */
        /* <DEDUP_REMOVED lines=16> */
.L_x_12:
[----:B------:R-:W-:Y:S05]  /*0dc0*/  BSYNC.RECONVERGENT B0 ;  /* 0x0000000000007941 */ /* 0x000fea0003800200 */
.L_x_11:
        /* <DEDUP_REMOVED lines=23> */
.L_x_14:
[----:B------:R-:W-:Y:S05]  /*0f40*/  BSYNC.RECONVERGENT B0 ;  /* 0x0000000000007941 */ /* 0x000fea0003800200 */
.L_x_13:
        /* <DEDUP_REMOVED lines=23> */
.L_x_16:
[----:B------:R-:W-:Y:S05]  /*10c0*/  BSYNC.RECONVERGENT B0 ;  /* 0x0000000000007941 */ /* 0x000fea0003800200 */
.L_x_15:
[-C--:B------:R-:W-:Y:S01]  /*10d0*/  FFMA R11, R25, R0.reuse, R8 ;  /* 0x00000000190b7223 */ /* 0x080fe20000000008 */
[----:B------:R-:W-:Y:S01]  /*10e0*/  FFMA R8, -R24, R0, R9 ;  /* 0x0000000018087223 */ /* 0x000fe20000000109 */
[----:B------:R-:W-:Y:S01]  /*10f0*/  UIADD3 UR8, UPT, UPT, UR8, 0x20, URZ ;  /* 0x0000002008087890 */ /* 0x000fe2000fffe0ff */
[----:B------:R-:W-:Y:S11]  /*1100*/  BRA.U UP1, `(.L_x_17) ;  /* 0xfffffff101bc7547 */ /* 0x000ff6000b83ffff */
[----:B------:R-:W-:Y:S06]  /*1110*/  BAR.SYNC.DEFER_BLOCKING 0x0 ;  /* 0x0000000000007b1d */ /* 0x000fec0000010000 */
[----:B------:R-:W-:Y:S05]  /*1120*/  BRA.U UP0, `(.L_x_18) ;  /* 0xfffffff100147547 */ /* 0x000fea000b83ffff */
.L_x_0:
[----:B------:R-:W-:Y:S01]  /*1130*/  MOV R3, 0x3e22f983 ;  /* 0x3e22f98300037802 */ /* 0x000fe20000000f00 */
[----:B------:R-:W0:Y:S01]  /*1140*/  FCHK P0, R11, 6.2831854820251464844 ;  /* 0x40c90fdb0b007902 */ /* 0x000e220000000000 */
[----:B------:R-:W-:Y:S01]  /*1150*/  MOV R0, 0x40c90fdb ;  /* 0x40c90fdb00007802 */ /* 0x000fe20000000f00 */
[----:B------:R-:W-:Y:S04]  /*1160*/  BSSY.RECONVERGENT B0, `(.L_x_19) ;  /* 0x000000b000007945 */ /* 0x000fe80003800200 */
[----:B------:R-:W-:-:S04]  /*1170*/  FFMA R0, R3, -R0, 1 ;  /* 0x3f80000003007423 */ /* 0x000fc80000000800 */
[----:B------:R-:W-:-:S04]  /*1180*/  FFMA R0, R0, R3, 0.15915493667125701904 ;  /* 0x3e22f98300007423 */ /* 0x000fc80000000003 */
[----:B------:R-:W-:-:S04]  /*1190*/  FFMA R2, R0, R11, RZ ;  /* 0x0000000b00027223 */ /* 0x000fc800000000ff */
[----:B------:R-:W-:-:S04]  /*11a0*/  FFMA R3, R2, -6.2831854820251464844, R11 ;  /* 0xc0c90fdb02037823 */ /* 0x000fc8000000000b */
[----:B------:R-:W-:Y:S01]  /*11b0*/  FFMA R0, R0, R3, R2 ;  /* 0x0000000300007223 */ /* 0x000fe20000000002 */
[----:B0-----:R-:W-:Y:S06]  /*11c0*/  @!P0 BRA `(.L_x_20) ;  /* 0x0000000000108947 */ /* 0x001fec0003800000 */
[----:B------:R-:W-:Y:S01]  /*11d0*/  HFMA2 R20, -RZ, RZ, 2.392578125, 0.0004794597625732421875 ;  /* 0x40c90fdbff147431 */ /* 0x000fe200000001ff */
[----:B------:R-:W-:Y:S02]  /*11e0*/  MOV R27, R11 ;  /* 0x0000000b001b7202 */ /* 0x000fe40000000f00 */
[----:B------:R-:W-:-:S07]  /*11f0*/  MOV R2, 0x1210 ;  /* 0x0000121000027802 */ /* 0x000fce0000000f00 */
[----:B------:R-:W-:Y:S05]  /*1200*/  CALL.REL.NOINC `($__internal_0_$__cuda_sm3x_div_rn_noftz_f32_slowpath) ;  /* 0x0000000000607944 */ /* 0x000fea0003c00000 */
.L_x_20:
[----:B------:R-:W-:Y:S05]  /*1210*/  BSYNC.RECONVERGENT B0 ;  /* 0x0000000000007941 */ /* 0x000fea0003800200 */
.L_x_19:
[----:B------:R-:W0:Y:S01]  /*1220*/  LDC.64 R6, c[0x0][0x3c8] ;  /* 0x0000f200ff067b82 */ /* 0x000e220000000a00 */
[----:B------:R-:W-:Y:S01]  /*1230*/  HFMA2 R2, -RZ, RZ, 2.392578125, 0.0004794597625732421875 ;  /* 0x40c90fdbff027431 */ /* 0x000fe200000001ff */
[----:B------:R-:W-:Y:S01]  /*1240*/  MOV R3, 0x3e22f983 ;  /* 0x3e22f98300037802 */ /* 0x000fe20000000f00 */
[----:B------:R-:W1:Y:S01]  /*1250*/  FCHK P0, R8, 6.2831854820251464844 ;  /* 0x40c90fdb08007902 */ /* 0x000e620000000000 */
[----:B------:R-:W-:Y:S03]  /*1260*/  BSSY.RECONVERGENT B0, `(.L_x_21) ;  /* 0x000000e000007945 */ /* 0x000fe60003800200 */
[----:B------:R-:W-:-:S04]  /*1270*/  FFMA R2, R3, -R2, 1 ;  /* 0x3f80000003027423 */ /* 0x000fc80000000802 */
[----:B------:R-:W-:-:S04]  /*1280*/  FFMA R3, R2, R3, 0.15915493667125701904 ;  /* 0x3e22f98302037423 */ /* 0x000fc80000000003 */
[----:B------:R-:W-:-:S04]  /*1290*/  FFMA R5, R3, R8, RZ ;  /* 0x0000000803057223 */ /* 0x000fc800000000ff */
[----:B------:R-:W-:Y:S01]  /*12a0*/  FFMA R2, R5, -6.2831854820251464844, R8 ;  /* 0xc0c90fdb05027823 */ /* 0x000fe20000000008 */
[----:B0-----:R-:W-:-:S04]  /*12b0*/  IMAD.WIDE R6, R4, 0x4, R6 ;  /* 0x0000000404067825 */ /* 0x001fc800078e0206 */
[----:B------:R-:W-:Y:S01]  /*12c0*/  FFMA R9, R3, R2, R5 ;  /* 0x0000000203097223 */ /* 0x000fe20000000005 */
[----:B------:R0:W-:Y:S01]  /*12d0*/  STG.E desc[UR14][R6.64], R0 ;  /* 0x0000000006007986 */ /* 0x0001e2000c10190e */
[----:B-1----:R-:W-:Y:S05]  /*12e0*/  @!P0 BRA `(.L_x_22) ;  /* 0x0000000000148947 */ /* 0x002fea0003800000 */
[----:B------:R-:W-:Y:S02]  /*12f0*/  MOV R27, R8 ;  /* 0x00000008001b7202 */ /* 0x000fe40000000f00 */
[----:B------:R-:W-:Y:S02]  /*1300*/  MOV R20, 0x40c90fdb ;  /* 0x40c90fdb00147802 */ /* 0x000fe40000000f00 */
[----:B------:R-:W-:-:S07]  /*1310*/  MOV R2, 0x1330 ;  /* 0x0000133000027802 */ /* 0x000fce0000000f00 */
[----:B0-----:R-:W-:Y:S05]  /*1320*/  CALL.REL.NOINC `($__internal_0_$__cuda_sm3x_div_rn_noftz_f32_slowpath) ;  /* 0x0000000000187944 */ /* 0x001fea0003c00000 */
[----:B------:R-:W-:-:S07]  /*1330*/  MOV R9, R0 ;  /* 0x0000000000097202 */ /* 0x000fce0000000f00 */
.L_x_22:
[----:B------:R-:W-:Y:S05]  /*1340*/  BSYNC.RECONVERGENT B0 ;  /* 0x0000000000007941 */ /* 0x000fea0003800200 */
.L_x_21:
[----:B------:R-:W1:Y:S02]  /*1350*/  LDC.64 R2, c[0x0][0x3d0] ;  /* 0x0000f400ff027b82 */ /* 0x000e640000000a00 */
[----:B-1----:R-:W-:-:S05]  /*1360*/  IMAD.WIDE R4, R4, 0x4, R2 ;  /* 0x0000000404047825 */ /* 0x002fca00078e0202 */
[----:B------:R-:W-:Y:S01]  /*1370*/  STG.E desc[UR14][R4.64], R9 ;  /* 0x0000000904007986 */ /* 0x000fe2000c10190e */
[----:B------:R-:W-:Y:S05]  /*1380*/  EXIT ;  /* 0x000000000000794d */ /* 0x000fea0003800000 */
        .weak           $__internal_0_$__cuda_sm3x_div_rn_noftz_f32_slowpath
        .type           $__internal_0_$__cuda_sm3x_div_rn_noftz_f32_slowpath,@function
        .size           $__internal_0_$__cuda_sm3x_div_rn_noftz_f32_slowpath,(.L_x_35 - $__internal_0_$__cuda_sm3x_div_rn_noftz_f32_slowpath)
$__internal_0_$__cuda_sm3x_div_rn_noftz_f32_slowpath:
[----:B------:R-:W-:Y:S01]  /*1390*/  SHF.R.U32.HI R21, RZ, 0x17, R20 ;  /* 0x00000017ff157819 */ /* 0x000fe20000011614 */
[----:B------:R-:W-:Y:S01]  /*13a0*/  BSSY.RECONVERGENT B1, `(.L_x_23) ;  /* 0x0000062000017945 */ /* 0x000fe20003800200 */
[----:B------:R-:W-:Y:S02]  /*13b0*/  SHF.R.U32.HI R10, RZ, 0x17, R27 ;  /* 0x00000017ff0a7819 */ /* 0x000fe4000001161b */
[----:B------:R-:W-:Y:S02]  /*13c0*/  LOP3.LUT R21, R21, 0xff, RZ, 0xc0, !PT ;  /* 0x000000ff15157812 */ /* 0x000fe400078ec0ff */
[----:B------:R-:W-:Y:S02]  /*13d0*/  LOP3.LUT R10, R10, 0xff, RZ, 0xc0, !PT ;  /* 0x000000ff0a0a7812 */ /* 0x000fe400078ec0ff */
[----:B------:R-:W-:Y:S02]  /*13e0*/  IADD3 R0, PT, PT, R21, -0x1, RZ ;  /* 0xffffffff15007810 */ /* 0x000fe40007ffe0ff */
[----:B------:R-:W-:-:S02]  /*13f0*/  IADD3 R13, PT, PT, R10, -0x1, RZ ;  /* 0xffffffff0a0d7810 */ /* 0x000fc40007ffe0ff */
[----:B------:R-:W-:-:S04]  /*1400*/  ISETP.GT.U32.AND P0, PT, R0, 0xfd, PT ;  /* 0x000000fd0000780c */ /* 0x000fc80003f04070 */
[----:B------:R-:W-:-:S13]  /*1410*/  ISETP.GT.U32.OR P0, PT, R13, 0xfd, P0 ;  /* 0x000000fd0d00780c */ /* 0x000fda0000704470 */
[----:B------:R-:W-:Y:S01]  /*1420*/  @!P0 MOV R12, RZ ;  /* 0x000000ff000c8202 */ /* 0x000fe20000000f00 */
[----:B------:R-:W-:Y:S06]  /*1430*/  @!P0 BRA `(.L_x_24) ;  /* 0x00000000005c8947 */ /* 0x000fec0003800000 */
[----:B------:R-:W-:Y:S02]  /*1440*/  FSETP.GTU.FTZ.AND P0, PT, |R27|, +INF , PT ;  /* 0x7f8000001b00780b */ /* 0x000fe40003f1c200 */
[----:B------:R-:W-:-:S04]  /*1450*/  FSETP.GTU.FTZ.AND P1, PT, |R20|, +INF , PT ;  /* 0x7f8000001400780b */ /* 0x000fc80003f3c200 */
[----:B------:R-:W-:-:S13]  /*1460*/  PLOP3.LUT P0, PT, P0, P1, PT, 0xf8, 0x8f ;  /* 0x00000000008f781c */ /* 0x000fda0000703f70 */
[----:B------:R-:W-:Y:S05]  /*1470*/  @P0 BRA `(.L_x_25) ;  /* 0x00000004004c0947 */ /* 0x000fea0003800000 */
[----:B------:R-:W-:-:S13]  /*1480*/  LOP3.LUT P0, RZ, R20, 0x7fffffff, R27, 0xc8, !PT ;  /* 0x7fffffff14ff7812 */ /* 0x000fda000780c81b */
[----:B------:R-:W-:Y:S05]  /*1490*/  @!P0 BRA `(.L_x_26) ;  /* 0x00000004003c8947 */ /* 0x000fea0003800000 */
[C---:B------:R-:W-:Y:S02]  /*14a0*/  FSETP.NEU.FTZ.AND P2, PT, |R27|.reuse, +INF , PT ;  /* 0x7f8000001b00780b */ /* 0x040fe40003f5d200 */
[----:B------:R-:W-:Y:S02]  /*14b0*/  FSETP.NEU.FTZ.AND P1, PT, |R20|, +INF , PT ;  /* 0x7f8000001400780b */ /* 0x000fe40003f3d200 */
[----:B------:R-:W-:-:S11]  /*14c0*/  FSETP.NEU.FTZ.AND P0, PT, |R27|, +INF , PT ;  /* 0x7f8000001b00780b */ /* 0x000fd60003f1d200 */
[----:B------:R-:W-:Y:S05]  /*14d0*/  @!P1 BRA !P2, `(.L_x_26) ;  /* 0x00000004002c9947 */ /* 0x000fea0005000000 */
[----:B------:R-:W-:-:S04]  /*14e0*/  LOP3.LUT P2, RZ, R27, 0x7fffffff, RZ, 0xc0, !PT ;  /* 0x7fffffff1bff7812 */ /* 0x000fc8000784c0ff */
[----:B------:R-:W-:-:S13]  /*14f0*/  PLOP3.LUT P1, PT, P1, P2, PT, 0x2f, 0xf2 ;  /* 0x0000000000f2781c */ /* 0x000fda0000f24577 */
[----:B------:R-:W-:Y:S05]  /*1500*/  @P1 BRA `(.L_x_27) ;  /* 0x0000000400181947 */ /* 0x000fea0003800000 */
[----:B------:R-:W-:-:S04]  /*1510*/  LOP3.LUT P1, RZ, R20, 0x7fffffff, RZ, 0xc0, !PT ;  /* 0x7fffffff14ff7812 */ /* 0x000fc8000782c0ff */
[----:B------:R-:W-:-:S13]  /*1520*/  PLOP3.LUT P0, PT, P0, P1, PT, 0x2f, 0xf2 ;  /* 0x0000000000f2781c */ /* 0x000fda0000702577 */
[----:B------:R-:W-:Y:S05]  /*1530*/  @P0 BRA `(.L_x_28) ;  /* 0x0000000400000947 */ /* 0x000fea0003800000 */
[----:B------:R-:W-:Y:S02]  /*1540*/  ISETP.GE.AND P0, PT, R13, RZ, PT ;  /* 0x000000ff0d00720c */ /* 0x000fe40003f06270 */
[----:B------:R-:W-:-:S11]  /*1550*/  ISETP.GE.AND P1, PT, R0, RZ, PT ;  /* 0x000000ff0000720c */ /* 0x000fd60003f26270 */
[----:B------:R-:W-:Y:S01]  /*1560*/  @P0 MOV R12, RZ ;  /* 0x000000ff000c0202 */ /* 0x000fe20000000f00 */
[----:B------:R-:W-:Y:S01]  /*1570*/  @!P0 FFMA R27, R27, 1.84467440737095516160e+19, RZ ;  /* 0x5f8000001b1b8823 */ /* 0x000fe200000000ff */
[----:B------:R-:W-:Y:S01]  /*1580*/  @!P0 MOV R12, 0xffffffc0 ;  /* 0xffffffc0000c8802 */ /* 0x000fe20000000f00 */
[----:B------:R-:W-:-:S03]  /*1590*/  @!P1 FFMA R20, R20, 1.84467440737095516160e+19, RZ ;  /* 0x5f80000014149823 */ /* 0x000fc600000000ff */
[----:B------:R-:W-:-:S07]  /*15a0*/  @!P1 IADD3 R12, PT, PT, R12, 0x40, RZ ;  /* 0x000000400c0c9810 */ /* 0x000fce0007ffe0ff */
.L_x_24:
[----:B------:R-:W-:Y:S01]  /*15b0*/  LEA R13, R21, 0xc0800000, 0x17 ;  /* 0xc0800000150d7811 */ /* 0x000fe200078eb8ff */
[----:B------:R-:W-:Y:S01]  /*15c0*/  BSSY.RECONVERGENT B2, `(.L_x_29) ;  /* 0x0000036000027945 */ /* 0x000fe20003800200 */
[----:B------:R-:W-:Y:S02]  /*15d0*/  IADD3 R10, PT, PT, R10, -0x7f, RZ ;  /* 0xffffff810a0a7810 */ /* 0x000fe40007ffe0ff */
[----:B------:R-:W-:Y:S02]  /*15e0*/  IADD3 R13, PT, PT, -R13, R20, RZ ;  /* 0x000000140d0d7210 */ /* 0x000fe40007ffe1ff */
[C---:B------:R-:W-:Y:S01]  /*15f0*/  IADD3 R21, PT, PT, R10.reuse, 0x7f, -R21 ;  /* 0x0000007f0a157810 */ /* 0x040fe20007ffe815 */
[----:B------:R-:W-:Y:S01]  /*1600*/  IMAD R0, R10, -0x800000, R27 ;  /* 0xff8000000a007824 */ /* 0x000fe200078e021b */
[----:B------:R0:W1:Y:S02]  /*1610*/  MUFU.RCP R20, R13 ;  /* 0x0000000d00147308 */ /* 0x0000640000001000 */
[----:B------:R-:W-:Y:S01]  /*1620*/  IADD3 R21, PT, PT, R21, R12, RZ ;  /* 0x0000000c15157210 */ /* 0x000fe20007ffe0ff */
[----:B0-----:R-:W-:-:S04]  /*1630*/  FADD.FTZ R13, -R13, -RZ ;  /* 0x800000ff0d0d7221 */ /* 0x001fc80000010100 */
[----:B-1----:R-:W-:-:S04]  /*1640*/  FFMA R23, R20, R13, 1 ;  /* 0x3f80000014177423 */ /* 0x002fc8000000000d */
[----:B------:R-:W-:-:S04]  /*1650*/  FFMA R23, R20, R23, R20 ;  /* 0x0000001714177223 */ /* 0x000fc80000000014 */
[----:B------:R-:W-:-:S04]  /*1660*/  FFMA R20, R0, R23, RZ ;  /* 0x0000001700147223 */ /* 0x000fc800000000ff */
[----:B------:R-:W-:-:S04]  /*1670*/  FFMA R22, R13, R20, R0 ;  /* 0x000000140d167223 */ /* 0x000fc80000000000 */
[----:B------:R-:W-:-:S04]  /*1680*/  FFMA R22, R23, R22, R20 ;  /* 0x0000001617167223 */ /* 0x000fc80000000014 */
[----:B------:R-:W-:-:S04]  /*1690*/  FFMA R13, R13, R22, R0 ;  /* 0x000000160d0d7223 */ /* 0x000fc80000000000 */
[----:B------:R-:W-:-:S05]  /*16a0*/  FFMA R0, R23, R13, R22 ;  /* 0x0000000d17007223 */ /* 0x000fca0000000016 */
[----:B------:R-:W-:-:S04]  /*16b0*/  SHF.R.U32.HI R10, RZ, 0x17, R0 ;  /* 0x00000017ff0a7819 */ /* 0x000fc80000011600 */
[----:B------:R-:W-:-:S04]  /*16c0*/  LOP3.LUT R10, R10, 0xff, RZ, 0xc0, !PT ;  /* 0x000000ff0a0a7812 */ /* 0x000fc800078ec0ff */
[----:B------:R-:W-:-:S04]  /*16d0*/  IADD3 R10, PT, PT, R10, R21, RZ ;  /* 0x000000150a0a7210 */ /* 0x000fc80007ffe0ff */
[----:B------:R-:W-:-:S04]  /*16e0*/  IADD3 R12, PT, PT, R10, -0x1, RZ ;  /* 0xffffffff0a0c7810 */ /* 0x000fc80007ffe0ff */
[----:B------:R-:W-:-:S13]  /*16f0*/  ISETP.GE.U32.AND P0, PT, R12, 0xfe, PT ;  /* 0x000000fe0c00780c */ /* 0x000fda0003f06070 */
[----:B------:R-:W-:Y:S05]  /*1700*/  @!P0 BRA `(.L_x_30) ;  /* 0x0000000000808947 */ /* 0x000fea0003800000 */
[----:B------:R-:W-:-:S13]  /*1710*/  ISETP.GT.AND P0, PT, R10, 0xfe, PT ;  /* 0x000000fe0a00780c */ /* 0x000fda0003f04270 */
[----:B------:R-:W-:Y:S05]  /*1720*/  @P0 BRA `(.L_x_31) ;  /* 0x00000000006c0947 */ /* 0x000fea0003800000 */
[----:B------:R-:W-:-:S13]  /*1730*/  ISETP.GE.AND P0, PT, R10, 0x1, PT ;  /* 0x000000010a00780c */ /* 0x000fda0003f06270 */
[----:B------:R-:W-:Y:S05]  /*1740*/  @P0 BRA `(.L_x_32) ;  /* 0x0000000000740947 */ /* 0x000fea0003800000 */
[----:B------:R-:W-:Y:S02]  /*1750*/  ISETP.GE.AND P0, PT, R10, -0x18, PT ;  /* 0xffffffe80a00780c */ /* 0x000fe40003f06270 */
[----:B------:R-:W-:-:S11]  /*1760*/  LOP3.LUT R0, R0, 0x80000000, RZ, 0xc0, !PT ;  /* 0x8000000000007812 */ /* 0x000fd600078ec0ff */
[----:B------:R-:W-:Y:S05]  /*1770*/  @!P0 BRA `(.L_x_32) ;  /* 0x0000000000688947 */ /* 0x000fea0003800000 */
[CCC-:B------:R-:W-:Y:S01]  /*1780*/  FFMA.RZ R12, R23.reuse, R13.reuse, R22.reuse ;  /* 0x0000000d170c7223 */ /* 0x1c0fe2000000c016 */
[CCC-:B------:R-:W-:Y:S01]  /*1790*/  FFMA.RP R20, R23.reuse, R13.reuse, R22.reuse ;  /* 0x0000000d17147223 */ /* 0x1c0fe20000008016 */
[----:B------:R-:W-:Y:S01]  /*17a0*/  FFMA.RM R23, R23, R13, R22 ;  /* 0x0000000d17177223 */ /* 0x000fe20000004016 */
[----:B------:R-:W-:Y:S02]  /*17b0*/  IADD3 R13, PT, PT, R10, 0x20, RZ ;  /* 0x000000200a0d7810 */ /* 0x000fe40007ffe0ff */
[----:B------:R-:W-:Y:S02]  /*17c0*/  LOP3.LUT R12, R12, 0x7fffff, RZ, 0xc0, !PT ;  /* 0x007fffff0c0c7812 */ /* 0x000fe400078ec0ff */
[----:B------:R-:W-:Y:S02]  /*17d0*/  ISETP.NE.AND P2, PT, R10, RZ, PT ;  /* 0x000000ff0a00720c */ /* 0x000fe40003f45270 */
[----:B------:R-:W-:Y:S02]  /*17e0*/  LOP3.LUT R12, R12, 0x800000, RZ, 0xfc, !PT ;  /* 0x008000000c0c7812 */ /* 0x000fe400078efcff */
[----:B------:R-:W-:-:S02]  /*17f0*/  ISETP.NE.AND P1, PT, R10, RZ, PT ;  /* 0x000000ff0a00720c */ /* 0x000fc40003f25270 */
[----:B------:R-:W-:Y:S02]  /*1800*/  IADD3 R10, PT, PT, -R10, RZ, RZ ;  /* 0x000000ff0a0a7210 */ /* 0x000fe40007ffe1ff */
[----:B------:R-:W-:Y:S02]  /*1810*/  SHF.L.U32 R13, R12, R13, RZ ;  /* 0x0000000d0c0d7219 */ /* 0x000fe400000006ff */
[----:B------:R-:W-:Y:S02]  /*1820*/  FSETP.NEU.FTZ.AND P0, PT, R20, R23, PT ;  /* 0x000000171400720b */ /* 0x000fe40003f1d000 */
[----:B------:R-:W-:Y:S02]  /*1830*/  SEL R21, R10, RZ, P2 ;  /* 0x000000ff0a157207 */ /* 0x000fe40001000000 */
[----:B------:R-:W-:Y:S02]  /*1840*/  ISETP.NE.AND P1, PT, R13, RZ, P1 ;  /* 0x000000ff0d00720c */ /* 0x000fe40000f25270 */
[----:B------:R-:W-:-:S02]  /*1850*/  SHF.R.U32.HI R13, RZ, R21, R12 ;  /* 0x00000015ff0d7219 */ /* 0x000fc4000001160c */
[----:B------:R-:W-:Y:S02]  /*1860*/  PLOP3.LUT P0, PT, P0, P1, PT, 0xf8, 0x8f ;  /* 0x00000000008f781c */ /* 0x000fe40000703f70 */
[----:B------:R-:W-:Y:S02]  /*1870*/  SHF.R.U32.HI R12, RZ, 0x1, R13 ;  /* 0x00000001ff0c7819 */ /* 0x000fe4000001160d */
[----:B------:R-:W-:-:S04]  /*1880*/  SEL R21, RZ, 0x1, !P0 ;  /* 0x00000001ff157807 */ /* 0x000fc80004000000 */
[----:B------:R-:W-:-:S04]  /*1890*/  LOP3.LUT R10, R21, 0x1, R12, 0xf8, !PT ;  /* 0x00000001150a7812 */ /* 0x000fc800078ef80c */
[----:B------:R-:W-:-:S04]  /*18a0*/  LOP3.LUT R13, R10, R13, RZ, 0xc0, !PT ;  /* 0x0000000d0a0d7212 */ /* 0x000fc800078ec0ff */
[----:B------:R-:W-:-:S04]  /*18b0*/  IADD3 R13, PT, PT, R12, R13, RZ ;  /* 0x0000000d0c0d7210 */ /* 0x000fc80007ffe0ff */
[----:B------:R-:W-:Y:S01]  /*18c0*/  LOP3.LUT R0, R13, R0, RZ, 0xfc, !PT ;  /* 0x000000000d007212 */ /* 0x000fe200078efcff */
[----:B------:R-:W-:Y:S06]  /*18d0*/  BRA `(.L_x_32) ;  /* 0x0000000000107947 */ /* 0x000fec0003800000 */
.L_x_31:
[----:B------:R-:W-:-:S04]  /*18e0*/  LOP3.LUT R0, R0, 0x80000000, RZ, 0xc0, !PT ;  /* 0x8000000000007812 */ /* 0x000fc800078ec0ff */
[----:B------:R-:W-:Y:S01]  /*18f0*/  LOP3.LUT R0, R0, 0x7f800000, RZ, 0xfc, !PT ;  /* 0x7f80000000007812 */ /* 0x000fe200078efcff */
[----:B------:R-:W-:Y:S06]  /*1900*/  BRA `(.L_x_32) ;  /* 0x0000000000047947 */ /* 0x000fec0003800000 */
.L_x_30:
[----:B------:R-:W-:-:S07]  /*1910*/  LEA R0, R21, R0, 0x17 ;  /* 0x0000000015007211 */ /* 0x000fce00078eb8ff */
.L_x_32:
[----:B------:R-:W-:Y:S05]  /*1920*/  BSYNC.RECONVERGENT B2 ;  /* 0x0000000000027941 */ /* 0x000fea0003800200 */
.L_x_29:
[----:B------:R-:W-:Y:S05]  /*1930*/  BRA `(.L_x_33) ;  /* 0x0000000000207947 */ /* 0x000fea0003800000 */
.L_x_28:
[----:B------:R-:W-:-:S04]  /*1940*/  LOP3.LUT R20, R20, 0x80000000, R27, 0x48, !PT ;  /* 0x8000000014147812 */ /* 0x000fc800078e481b */
[----:B------:R-:W-:Y:S01]  /*1950*/  LOP3.LUT R0, R20, 0x7f800000, RZ, 0xfc, !PT ;  /* 0x7f80000014007812 */ /* 0x000fe200078efcff */
[----:B------:R-:W-:Y:S06]  /*1960*/  BRA `(.L_x_33) ;  /* 0x0000000000147947 */ /* 0x000fec0003800000 */
.L_x_27:
[----:B------:R-:W-:Y:S01]  /*1970*/  LOP3.LUT R0, R20, 0x80000000, R27, 0x48, !PT ;  /* 0x8000000014007812 */ /* 0x000fe200078e481b */
[----:B------:R-:W-:Y:S06]  /*1980*/  BRA `(.L_x_33) ;  /* 0x00000000000c7947 */ /* 0x000fec0003800000 */
.L_x_26:
[----:B------:R-:W0:Y:S01]  /*1990*/  MUFU.RSQ R0, -QNAN ;  /* 0xffc0000000007908 */ /* 0x000e220000001400 */
[----:B------:R-:W-:Y:S05]  /*19a0*/  BRA `(.L_x_33) ;  /* 0x0000000000047947 */ /* 0x000fea0003800000 */
.L_x_25:
[----:B------:R-:W-:-:S07]  /*19b0*/  FADD.FTZ R0, R27, R20 ;  /* 0x000000141b007221 */ /* 0x000fce0000010000 */
.L_x_33:
[----:B------:R-:W-:Y:S05]  /*19c0*/  BSYNC.RECONVERGENT B1 ;  /* 0x0000000000017941 */ /* 0x000fea0003800200 */
.L_x_23:
[----:B------:R-:W-:Y:S01]  /*19d0*/  HFMA2 R13, -RZ, RZ, 0, 0 ;  /* 0x00000000ff0d7431 */ /* 0x000fe200000001ff */
[----:B------:R-:W-:-:S04]  /*19e0*/  MOV R12, R2 ;  /* 0x00000002000c7202 */ /* 0x000fc80000000f00 */
[----:B0-----:R-:W-:Y:S05]  /*19f0*/  RET.REL.NODEC R12 `(_Z22nvortex_2d_nograds_gpuiPKfS0_S0_S0_iS0_S0_S0_PfS1_) ;  /* 0xffffffe40c807950 */ /* 0x001fea0003c3ffff */
.L_x_34:
[----:B------:R-:W-:-:S00]  /*1a00*/  BRA `(.L_x_34) ;  /* 0xfffffffc00fc7947 */ /* 0x000fc0000383ffff */
[----:B------:R-:W-:-:S00]  /*1a10*/  NOP ;  /* 0x0000000000007918 */ /* 0x000fc00000000000 */
        /* <DEDUP_REMOVED lines=14> */
.L_x_35:


//--------------------- .nv.shared._Z22nvortex_2d_nograds_gpuiPKfS0_S0_S0_iS0_S0_S0_PfS1_ --------------------------
	.section	.nv.shared._Z22nvortex_2d_nograds_gpuiPKfS0_S0_S0_iS0_S0_S0_PfS1_,"aw",@nobits
	.sectionflags	@""
	.align	4
.nv.shared._Z22nvortex_2d_nograds_gpuiPKfS0_S0_S0_iS0_S0_S0_PfS1_:
	.zero		3072


//--------------------- .nv.shared.reserved.0     --------------------------
	.section	.nv.shared.reserved.0,"aw",@nobits
	.weak		__nv_reservedSMEM_offset_0_alias
	.size		__nv_reservedSMEM_offset_0_alias, 0, 64
	.other		__nv_reservedSMEM_offset_0_alias,@"STO_CUDA_RESERVED_SHARED STV_DEFAULT"
__nv_reservedSMEM_offset_0_alias:
	.zero		0
	.zero		64


//--------------------- .nv.constant0._Z22nvortex_2d_nograds_gpuiPKfS0_S0_S0_iS0_S0_S0_PfS1_ --------------------------
	.section	.nv.constant0._Z22nvortex_2d_nograds_gpuiPKfS0_S0_S0_iS0_S0_S0_PfS1_,"a",@progbits
	.sectionflags	@""
	.align	4
.nv.constant0._Z22nvortex_2d_nograds_gpuiPKfS0_S0_S0_iS0_S0_S0_PfS1_:
	.zero		984


//--------------------- SYMBOLS --------------------------

	.type		.nv.reservedSmem.offset0,@object
	.size		.nv.reservedSmem.offset0,0x4
	.type		.nv.reservedSmem.cap,@object
	.size		.nv.reservedSmem.cap,0x4
